//
// Generated by NVIDIA NVVM Compiler
//
// Compiler Build ID: CL-36424714
// Cuda compilation tools, release 13.0, V13.0.88
// Based on NVVM 20.0.0
//

.version 9.0
.target sm_100
.address_size 64

	// .globl	_Z11helloKernelv
.extern .func  (.param .b32 func_retval0) vprintf
(
	.param .b64 vprintf_param_0,
	.param .b64 vprintf_param_1
)
;
.global .align 1 .b8 $str[34] = {72, 101, 108, 108, 111, 32, 102, 114, 111, 109, 32, 98, 108, 111, 99, 107, 58, 32, 37, 117, 44, 32, 116, 104, 114, 101, 97, 100, 58, 32, 37, 117, 10};

.visible .entry _Z11helloKernelv()
{
	.local .align 8 .b8 	__local_depot0[8];
	.reg .b64 	%SP;
	.reg .b64 	%SPL;
	.reg .b32 	%r<5>;
	.reg .b64 	%rd<5>;

	mov.u64 	%SPL, __local_depot0;
	cvta.local.u64 	%SP, %SPL;
	add.u64 	%rd1, %SP, 0;
	add.u64 	%rd2, %SPL, 0;
	mov.u32 	%r1, %ctaid.x;
	mov.u32 	%r2, %tid.x;
	st.local.v2.u32 	[%rd2], {%r1, %r2};
	mov.u64 	%rd3, $str;
	cvta.global.u64 	%rd4, %rd3;
	{ // callseq 0, 0
	.param .b64 param0;
	st.param.b64 	[param0], %rd4;
	.param .b64 param1;
	st.param.b64 	[param1], %rd1;
	.param .b32 retval0;
	call.uni (retval0), 
	vprintf, 
	(
	param0, 
	param1
	);
	ld.param.b32 	%r3, [retval0];
	} // callseq 0
	ret;

}


// ===== COMPILED SASS (sm_100) =====

	.target	sm_100

	.elftype	@"ET_EXEC"


//--------------------- .note.nv.tkinfo           --------------------------
	.section	.note.nv.tkinfo,"",@"SHT_NOTE"
	.sectionflags	@"SHF_NOTE_NV_TKINFO"
	.tkinfo
        /*0018*/ 	.word	0x00000002
        /*0030*/ 	.string	""
        /*0030*/ 	.string	"ptxas"
        /*0030*/ 	.string	"Cuda compilation tools, release 13.0, V13.0.88"
        /*0030*/ 	.string	"Build cuda_13.0.r13.0/compiler.36424714_0"
        /*0030*/ 	.string	"-arch sm_100 -m 64 "



//--------------------- .note.nv.cuinfo           --------------------------
	.section	.note.nv.cuinfo,"",@"SHT_NOTE"
	.sectionflags	@"SHF_NOTE_NV_CUINFO"
        /*0018*/ 	.short	0x0002
        /*001a*/ 	.short	0x0064
        /*001c*/ 	.short	0x0082
	.zero		2


//--------------------- .nv.info                  --------------------------
	.section	.nv.info,"",@"SHT_CUDA_INFO"
	.align	4


	//----- nvinfo : EIATTR_REGCOUNT
	.align		4
        /*0000*/ 	.byte	0x04, 0x2f
        /*0002*/ 	.short	(.L_2 - .L_1)
	.align		4
.L_1:
        /*0004*/ 	.word	index@(_Z11helloKernelv)
        /*0008*/ 	.word	0x00000018


	//----- nvinfo : EIATTR_FRAME_SIZE
	.align		4
.L_2:
        /*000c*/ 	.byte	0x04, 0x11
        /*000e*/ 	.short	(.L_4 - .L_3)
	.align		4
.L_3:
        /*0010*/ 	.word	index@(_Z11helloKernelv)
        /*0014*/ 	.word	0x00000008


	//----- nvinfo : EIATTR_MIN_STACK_SIZE
	.align		4
.L_4:
        /*0018*/ 	.byte	0x04, 0x12
        /*001a*/ 	.short	(.L_6 - .L_5)
	.align		4
.L_5:
        /*001c*/ 	.word	index@(_Z11helloKernelv)
        /*0020*/ 	.word	0x00000008
.L_6:


//--------------------- .nv.compat                --------------------------
	.section	.nv.compat,"",@"SHT_CUDA_COMPAT_INFO"
	.align	4
        /*0000*/ 	.byte	0x02, 0x09, 0x00, 0x00, 0x02, 0x02, 0x01, 0x00, 0x02, 0x05, 0x05, 0x00, 0x03, 0x07, 0x01, 0x01
        /*0010*/ 	.byte	0x02, 0x03, 0x00, 0x00, 0x02, 0x06, 0x01, 0x00, 0x04, 0x0b, 0x08, 0x00, 0x09, 0x00, 0x00, 0x00
        /*0020*/ 	.byte	0x00, 0x00, 0x00, 0x00


//--------------------- .nv.info._Z11helloKernelv --------------------------
	.section	.nv.info._Z11helloKernelv,"",@"SHT_CUDA_INFO"
	.sectionflags	@""
	.align	4


	//----- nvinfo : EIATTR_CUDA_API_VERSION
	.align		4
        /*0000*/ 	.byte	0x04, 0x37
        /*0002*/ 	.short	(.L_8 - .L_7)
.L_7:
        /*0004*/ 	.word	0x00000082


	//----- nvinfo : EIATTR_SPARSE_MMA_MASK
	.align		4
.L_8:
        /*0008*/ 	.byte	0x03, 0x50
        /*000a*/ 	.short	0x0000


	//----- nvinfo : EIATTR_MAXREG_COUNT
	.align		4
        /*000c*/ 	.byte	0x03, 0x1b
        /*000e*/ 	.short	0x00ff


	//----- nvinfo : EIATTR_EXTERNS
	.align		4
        /*0010*/ 	.byte	0x04, 0x0f
        /*0012*/ 	.short	(.L_10 - .L_9)


	//   ....[0]....
	.align		4
.L_9:
        /*0014*/ 	.word	index@(vprintf)


	//----- nvinfo : EIATTR_MERCURY_ISA_VERSION
	.align		4
.L_10:
        /*0018*/ 	.byte	0x03, 0x5f
        /*001a*/ 	.short	0x0101


	//----- nvinfo : EIATTR_VRC_CTA_INIT_COUNT
	.align		4
        /*001c*/ 	.byte	0x02, 0x4a
	.zero		1
	.zero		1


	//----- nvinfo : EIATTR_SYSCALL_OFFSETS
	.align		4
        /*0020*/ 	.byte	0x04, 0x46
        /*0022*/ 	.short	(.L_12 - .L_11)


	//   ....[0]....
.L_11:
        /*0024*/ 	.word	0x000000f0


	//----- nvinfo : EIATTR_EXIT_INSTR_OFFSETS
	.align		4
.L_12:
        /*0028*/ 	.byte	0x04, 0x1c
        /*002a*/ 	.short	(.L_14 - .L_13)


	//   ....[0]....
.L_13:
        /*002c*/ 	.word	0x00000100


	//----- nvinfo : EIATTR_SW_WAR
	.align		4
.L_14:
        /*0030*/ 	.byte	0x04, 0x36
        /*0032*/ 	.short	(.L_16 - .L_15)
.L_15:
        /*0034*/ 	.word	0x00000008
.L_16:


//--------------------- .nv.callgraph             --------------------------
	.section	.nv.callgraph,"",@"SHT_CUDA_CALLGRAPH"
	.align	4
	.sectionentsize	8
	.align		4
        /*0000*/ 	.word	0x00000000
	.align		4
        /*0004*/ 	.word	0xffffffff
	.align		4
        /*0008*/ 	.word	index@(_Z11helloKernelv)
	.align		4
        /*000c*/ 	.word	index@(vprintf)
	.align		4
        /*0010*/ 	.word	0x00000000
	.align		4
        /*0014*/ 	.word	0xfffffffe
	.align		4
        /*0018*/ 	.word	0x00000000
	.align		4
        /*001c*/ 	.word	0xfffffffd
	.align		4
        /*0020*/ 	.word	0x00000000
	.align		4
        /*0024*/ 	.word	0xfffffffc


//--------------------- .nv.constant4             --------------------------
	.section	.nv.constant4,"a",@progbits
	.align	8
	.align		8
.nv.constant4:
        /*0000*/ 	.dword	vprintf
	.align		8
        /*0008*/ 	.dword	$str


//--------------------- .text._Z11helloKernelv    --------------------------
	.section	.text._Z11helloKernelv,"ax",@progbits
	.align	128
        .global         _Z11helloKernelv
        .type           _Z11helloKernelv,@function
        .size           _Z11helloKernelv,(.L_x_2 - _Z11helloKernelv)
        .other          _Z11helloKernelv,@"STO_CUDA_ENTRY STV_DEFAULT"
_Z11helloKernelv:
.text._Z11helloKernelv:
[----:B------:R-:W0:Y:S01]  /*0000*/  LDC R1, c[0x0][0x37c] ;  /* 0x0000df00ff017b82 */ /* 0x000e220000000800 */
[----:B------:R-:W1:Y:S01]  /*0010*/  S2R R8, SR_CTAID.X ;  /* 0x0000000000087919 */ /* 0x000e620000002500 */
[----:B0-----:R-:W-:Y:S01]  /*0020*/  VIADD R1, R1, 0xfffffff8 ;  /* 0xfffffff801017836 */ /* 0x001fe20000000000 */
[----:B------:R-:W-:Y:S01]  /*0030*/  MOV R0, 0x0 ;  /* 0x0000000000007802 */ /* 0x000fe20000000f00 */
[----:B------:R-:W0:Y:S01]  /*0040*/  LDCU UR4, c[0x0][0x2f8] ;  /* 0x00005f00ff0477ac */ /* 0x000e220008000800 */
[----:B------:R-:W1:Y:S03]  /*0050*/  S2R R9, SR_TID.X ;  /* 0x0000000000097919 */ /* 0x000e660000002100 */
[----:B------:R2:W3:Y:S01]  /*0060*/  LDC.64 R2, c[0x4][R0] ;  /* 0x0100000000027b82 */ /* 0x0004e20000000a00 */
[----:B------:R-:W4:Y:S01]  /*0070*/  LDCU.64 UR6, c[0x4][0x8] ;  /* 0x01000100ff0677ac */ /* 0x000f220008000a00 */
[----:B------:R-:W5:Y:S01]  /*0080*/  LDCU UR5, c[0x0][0x2fc] ;  /* 0x00005f80ff0577ac */ /* 0x000f620008000800 */
[----:B0-----:R-:W-:Y:S01]  /*0090*/  IADD3 R6, P0, PT, R1, UR4, RZ ;  /* 0x0000000401067c10 */ /* 0x001fe2000ff1e0ff */
[----:B----4-:R-:W-:Y:S01]  /*00a0*/  IMAD.U32 R4, RZ, RZ, UR6 ;  /* 0x00000006ff047e24 */ /* 0x010fe2000f8e00ff */
[----:B------:R-:W-:-:S03]  /*00b0*/  MOV R5, UR7 ;  /* 0x0000000700057c02 */ /* 0x000fc60008000f00 */
[----:B-----5:R-:W-:Y:S01]  /*00c0*/  IMAD.X R7, RZ, RZ, UR5, P0 ;  /* 0x00000005ff077e24 */ /* 0x020fe200080e06ff */
[----:B-1----:R2:W-:Y:S07]  /*00d0*/  STL.64 [R1], R8 ;  /* 0x0000000801007387 */ /* 0x0025ee0000100a00 */
[----:B------:R-:W-:-:S07]  /*00e0*/  LEPC R20, `(.L_x_0) ;  /* 0x000000001014794e */ /* 0x000fce0000000000 */
[----:B--23--:R-:W-:Y:S05]  /*00f0*/  CALL.ABS.NOINC R2 ;  /* 0x0000000002007343 */ /* 0x00cfea0003c00000 */
.L_x_0:
[----:B------:R-:W-:Y:S05]  /*0100*/  EXIT ;  /* 0x000000000000794d */ /* 0x000fea0003800000 */
.L_x_1:
[----:B------:R-:W-:-:S00]  /*0110*/  BRA `(.L_x_1) ;  /* 0xfffffffc00fc7947 */ /* 0x000fc0000383ffff */
[----:B------:R-:W-:-:S00]  /*0120*/  NOP ;  /* 0x0000000000007918 */ /* 0x000fc00000000000 */
        /* <DEDUP_REMOVED lines=13> */
.L_x_2:


//--------------------- .nv.global.init           --------------------------
	.section	.nv.global.init,"aw",@progbits
.nv.global.init:
	.type		$str,@object
	.size		$str,(.L_0 - $str)
$str:
        /*0000*/ 	.byte	0x48, 0x65, 0x6c, 0x6c, 0x6f, 0x20, 0x66, 0x72, 0x6f, 0x6d, 0x20, 0x62, 0x6c, 0x6f, 0x63, 0x6b
        /*0010*/ 	.byte	0x3a, 0x20, 0x25, 0x75, 0x2c, 0x20, 0x74, 0x68, 0x72, 0x65, 0x61, 0x64, 0x3a, 0x20, 0x25, 0x75
        /*0020*/ 	.byte	0x0a, 0x00
.L_0:


//--------------------- .nv.shared.reserved.0     --------------------------
	.section	.nv.shared.reserved.0,"aw",@nobits
	.weak		__nv_reservedSMEM_offset_0_alias
	.size		__nv_reservedSMEM_offset_0_alias, 0, 64
	.other		__nv_reservedSMEM_offset_0_alias,@"STO_CUDA_RESERVED_SHARED STV_DEFAULT"
__nv_reservedSMEM_offset_0_alias:
	.zero		0
	.zero		64


//--------------------- .nv.constant0._Z11helloKernelv --------------------------
	.section	.nv.constant0._Z11helloKernelv,"a",@progbits
	.sectionflags	@""
	.align	4
.nv.constant0._Z11helloKernelv:
	.zero		896


//--------------------- SYMBOLS --------------------------

	.type		.nv.reservedSmem.offset0,@object
	.size		.nv.reservedSmem.offset0,0x4
	.type		vprintf,@function
